//
// Generated by NVIDIA NVVM Compiler
//
// Compiler Build ID: CL-36424714
// Cuda compilation tools, release 13.0, V13.0.88
// Based on NVVM 20.0.0
//

.version 9.0
.target sm_100
.address_size 64

	// .globl	_Z12VectorOpsIntPiii

.visible .entry _Z12VectorOpsIntPiii(
	.param .u64 .ptr .align 1 _Z12VectorOpsIntPiii_param_0,
	.param .u32 _Z12VectorOpsIntPiii_param_1,
	.param .u32 _Z12VectorOpsIntPiii_param_2
)
{
	.reg .pred 	%p<8>;
	.reg .b32 	%r<32>;
	.reg .b64 	%rd<5>;

	ld.param.u64 	%rd2, [_Z12VectorOpsIntPiii_param_0];
	ld.param.u32 	%r18, [_Z12VectorOpsIntPiii_param_1];
	ld.param.u32 	%r17, [_Z12VectorOpsIntPiii_param_2];
	mov.u32 	%r19, %ctaid.x;
	mov.u32 	%r20, %ntid.x;
	mov.u32 	%r21, %tid.x;
	mad.lo.s32 	%r1, %r19, %r20, %r21;
	setp.ge.s32 	%p1, %r1, %r18;
	setp.lt.s32 	%p2, %r17, 1;
	or.pred  	%p3, %p1, %p2;
	@%p3 bra 	$L__BB0_8;
	cvta.to.global.u64 	%rd3, %rd2;
	mul.wide.s32 	%rd4, %r1, 4;
	add.s64 	%rd1, %rd3, %rd4;
	ld.global.u32 	%r31, [%rd1];
	and.b32  	%r3, %r17, 3;
	setp.lt.u32 	%p4, %r17, 4;
	@%p4 bra 	$L__BB0_4;
	mad.lo.s32 	%r26, %r31, -317718528, 1105606616;
	and.b32  	%r23, %r17, 2147483644;
	neg.s32 	%r25, %r23;
$L__BB0_3:
	mov.u32 	%r31, %r26;
	add.s32 	%r25, %r25, 4;
	setp.ne.s32 	%p5, %r25, 0;
	mov.b32 	%r26, -1218037800;
	@%p5 bra 	$L__BB0_3;
$L__BB0_4:
	setp.eq.s32 	%p6, %r3, 0;
	@%p6 bra 	$L__BB0_7;
	neg.s32 	%r29, %r3;
$L__BB0_6:
	.pragma "nounroll";
	mad.lo.s32 	%r31, %r31, -827677792, 478464216;
	add.s32 	%r29, %r29, 1;
	setp.ne.s32 	%p7, %r29, 0;
	@%p7 bra 	$L__BB0_6;
$L__BB0_7:
	st.global.u32 	[%rd1], %r31;
$L__BB0_8:
	ret;

}
	// .globl	_Z14VectorOpsFloatPfii
.visible .entry _Z14VectorOpsFloatPfii(
	.param .u64 .ptr .align 1 _Z14VectorOpsFloatPfii_param_0,
	.param .u32 _Z14VectorOpsFloatPfii_param_1,
	.param .u32 _Z14VectorOpsFloatPfii_param_2
)
{
	.reg .pred 	%p<8>;
	.reg .b32 	%r<17>;
	.reg .b32 	%f<58>;
	.reg .b64 	%rd<5>;
	.reg .b64 	%fd<91>;

	ld.param.u64 	%rd2, [_Z14VectorOpsFloatPfii_param_0];
	ld.param.u32 	%r10, [_Z14VectorOpsFloatPfii_param_1];
	ld.param.u32 	%r9, [_Z14VectorOpsFloatPfii_param_2];
	mov.u32 	%r11, %ctaid.x;
	mov.u32 	%r12, %ntid.x;
	mov.u32 	%r13, %tid.x;
	mad.lo.s32 	%r1, %r11, %r12, %r13;
	setp.ge.s32 	%p1, %r1, %r10;
	setp.lt.s32 	%p2, %r9, 1;
	or.pred  	%p3, %p1, %p2;
	@%p3 bra 	$L__BB1_8;
	cvta.to.global.u64 	%rd3, %rd2;
	mul.wide.s32 	%rd4, %r1, 4;
	add.s64 	%rd1, %rd3, %rd4;
	ld.global.f32 	%f57, [%rd1];
	and.b32  	%r2, %r9, 3;
	setp.lt.u32 	%p4, %r9, 4;
	@%p4 bra 	$L__BB1_4;
	and.b32  	%r14, %r9, 2147483644;
	neg.s32 	%r15, %r14;
$L__BB1_3:
	cvt.f64.f32 	%fd1, %f57;
	fma.rn.f64 	%fd2, %fd1, 0d401220DED288CE70, 0d3FF3C083126E978D;
	cvt.rn.f32.f64 	%f10, %fd2;
	cvt.f64.f32 	%fd3, %f10;
	fma.rn.f64 	%fd4, %fd3, 0d407C535C28F5C28F, 0d405EDCCCCCCCCCCD;
	cvt.rn.f32.f64 	%f11, %fd4;
	cvt.f64.f32 	%fd5, %f11;
	fma.rn.f64 	%fd6, %fd5, 0d40B1B4199999999A, 0d40934A0000000000;
	cvt.rn.f32.f64 	%f12, %fd6;
	cvt.f64.f32 	%fd7, %f12;
	fma.rn.f64 	%fd8, %fd7, 0d401B27EF9DB22D0E, 0d4023C083126E978D;
	cvt.rn.f32.f64 	%f13, %fd8;
	cvt.f64.f32 	%fd9, %f13;
	fma.rn.f64 	%fd10, %fd9, 0d4050F8F5C28F5C29, 0d4058B0A3D70A3D71;
	cvt.rn.f32.f64 	%f14, %fd10;
	cvt.f64.f32 	%fd11, %f14;
	fma.rn.f64 	%fd12, %fd11, 0d4085373333333333, 0d408EDCCCCCCCCCCD;
	cvt.rn.f32.f64 	%f15, %fd12;
	cvt.f64.f32 	%fd13, %f15;
	fma.rn.f64 	%fd14, %fd13, 0d3FF5B645A1CAC083, 0d406ED9999999999A;
	cvt.rn.f32.f64 	%f16, %fd14;
	cvt.f64.f32 	%fd15, %f16;
	fma.rn.f64 	%fd16, %fd15, 0d402B23D70A3D70A4, 0d4038AE147AE147AE;
	cvt.rn.f32.f64 	%f17, %fd16;
	cvt.f64.f32 	%fd17, %f17;
	fma.rn.f64 	%fd18, %fd17, 0d4060F66666666666, 0d406ED9999999999A;
	cvt.rn.f32.f64 	%f18, %fd18;
	cvt.f64.f32 	%fd19, %f18;
	fma.rn.f64 	%fd20, %fd19, 0d401220DED288CE70, 0d3FF3C083126E978D;
	cvt.rn.f32.f64 	%f19, %fd20;
	cvt.f64.f32 	%fd21, %f19;
	fma.rn.f64 	%fd22, %fd21, 0d407C535C28F5C28F, 0d405EDCCCCCCCCCCD;
	cvt.rn.f32.f64 	%f20, %fd22;
	cvt.f64.f32 	%fd23, %f20;
	fma.rn.f64 	%fd24, %fd23, 0d40B1B4199999999A, 0d40934A0000000000;
	cvt.rn.f32.f64 	%f21, %fd24;
	cvt.f64.f32 	%fd25, %f21;
	fma.rn.f64 	%fd26, %fd25, 0d401B27EF9DB22D0E, 0d4023C083126E978D;
	cvt.rn.f32.f64 	%f22, %fd26;
	cvt.f64.f32 	%fd27, %f22;
	fma.rn.f64 	%fd28, %fd27, 0d4050F8F5C28F5C29, 0d4058B0A3D70A3D71;
	cvt.rn.f32.f64 	%f23, %fd28;
	cvt.f64.f32 	%fd29, %f23;
	fma.rn.f64 	%fd30, %fd29, 0d4085373333333333, 0d408EDCCCCCCCCCCD;
	cvt.rn.f32.f64 	%f24, %fd30;
	cvt.f64.f32 	%fd31, %f24;
	fma.rn.f64 	%fd32, %fd31, 0d3FF5B645A1CAC083, 0d406ED9999999999A;
	cvt.rn.f32.f64 	%f25, %fd32;
	cvt.f64.f32 	%fd33, %f25;
	fma.rn.f64 	%fd34, %fd33, 0d402B23D70A3D70A4, 0d4038AE147AE147AE;
	cvt.rn.f32.f64 	%f26, %fd34;
	cvt.f64.f32 	%fd35, %f26;
	fma.rn.f64 	%fd36, %fd35, 0d4060F66666666666, 0d406ED9999999999A;
	cvt.rn.f32.f64 	%f27, %fd36;
	cvt.f64.f32 	%fd37, %f27;
	fma.rn.f64 	%fd38, %fd37, 0d401220DED288CE70, 0d3FF3C083126E978D;
	cvt.rn.f32.f64 	%f28, %fd38;
	cvt.f64.f32 	%fd39, %f28;
	fma.rn.f64 	%fd40, %fd39, 0d407C535C28F5C28F, 0d405EDCCCCCCCCCCD;
	cvt.rn.f32.f64 	%f29, %fd40;
	cvt.f64.f32 	%fd41, %f29;
	fma.rn.f64 	%fd42, %fd41, 0d40B1B4199999999A, 0d40934A0000000000;
	cvt.rn.f32.f64 	%f30, %fd42;
	cvt.f64.f32 	%fd43, %f30;
	fma.rn.f64 	%fd44, %fd43, 0d401B27EF9DB22D0E, 0d4023C083126E978D;
	cvt.rn.f32.f64 	%f31, %fd44;
	cvt.f64.f32 	%fd45, %f31;
	fma.rn.f64 	%fd46, %fd45, 0d4050F8F5C28F5C29, 0d4058B0A3D70A3D71;
	cvt.rn.f32.f64 	%f32, %fd46;
	cvt.f64.f32 	%fd47, %f32;
	fma.rn.f64 	%fd48, %fd47, 0d4085373333333333, 0d408EDCCCCCCCCCCD;
	cvt.rn.f32.f64 	%f33, %fd48;
	cvt.f64.f32 	%fd49, %f33;
	fma.rn.f64 	%fd50, %fd49, 0d3FF5B645A1CAC083, 0d406ED9999999999A;
	cvt.rn.f32.f64 	%f34, %fd50;
	cvt.f64.f32 	%fd51, %f34;
	fma.rn.f64 	%fd52, %fd51, 0d402B23D70A3D70A4, 0d4038AE147AE147AE;
	cvt.rn.f32.f64 	%f35, %fd52;
	cvt.f64.f32 	%fd53, %f35;
	fma.rn.f64 	%fd54, %fd53, 0d4060F66666666666, 0d406ED9999999999A;
	cvt.rn.f32.f64 	%f36, %fd54;
	cvt.f64.f32 	%fd55, %f36;
	fma.rn.f64 	%fd56, %fd55, 0d401220DED288CE70, 0d3FF3C083126E978D;
	cvt.rn.f32.f64 	%f37, %fd56;
	cvt.f64.f32 	%fd57, %f37;
	fma.rn.f64 	%fd58, %fd57, 0d407C535C28F5C28F, 0d405EDCCCCCCCCCCD;
	cvt.rn.f32.f64 	%f38, %fd58;
	cvt.f64.f32 	%fd59, %f38;
	fma.rn.f64 	%fd60, %fd59, 0d40B1B4199999999A, 0d40934A0000000000;
	cvt.rn.f32.f64 	%f39, %fd60;
	cvt.f64.f32 	%fd61, %f39;
	fma.rn.f64 	%fd62, %fd61, 0d401B27EF9DB22D0E, 0d4023C083126E978D;
	cvt.rn.f32.f64 	%f40, %fd62;
	cvt.f64.f32 	%fd63, %f40;
	fma.rn.f64 	%fd64, %fd63, 0d4050F8F5C28F5C29, 0d4058B0A3D70A3D71;
	cvt.rn.f32.f64 	%f41, %fd64;
	cvt.f64.f32 	%fd65, %f41;
	fma.rn.f64 	%fd66, %fd65, 0d4085373333333333, 0d408EDCCCCCCCCCCD;
	cvt.rn.f32.f64 	%f42, %fd66;
	cvt.f64.f32 	%fd67, %f42;
	fma.rn.f64 	%fd68, %fd67, 0d3FF5B645A1CAC083, 0d406ED9999999999A;
	cvt.rn.f32.f64 	%f43, %fd68;
	cvt.f64.f32 	%fd69, %f43;
	fma.rn.f64 	%fd70, %fd69, 0d402B23D70A3D70A4, 0d4038AE147AE147AE;
	cvt.rn.f32.f64 	%f44, %fd70;
	cvt.f64.f32 	%fd71, %f44;
	fma.rn.f64 	%fd72, %fd71, 0d4060F66666666666, 0d406ED9999999999A;
	cvt.rn.f32.f64 	%f57, %fd72;
	add.s32 	%r15, %r15, 4;
	setp.ne.s32 	%p5, %r15, 0;
	@%p5 bra 	$L__BB1_3;
$L__BB1_4:
	setp.eq.s32 	%p6, %r2, 0;
	@%p6 bra 	$L__BB1_7;
	neg.s32 	%r16, %r2;
$L__BB1_6:
	.pragma "nounroll";
	cvt.f64.f32 	%fd73, %f57;
	fma.rn.f64 	%fd74, %fd73, 0d401220DED288CE70, 0d3FF3C083126E978D;
	cvt.rn.f32.f64 	%f45, %fd74;
	cvt.f64.f32 	%fd75, %f45;
	fma.rn.f64 	%fd76, %fd75, 0d407C535C28F5C28F, 0d405EDCCCCCCCCCCD;
	cvt.rn.f32.f64 	%f46, %fd76;
	cvt.f64.f32 	%fd77, %f46;
	fma.rn.f64 	%fd78, %fd77, 0d40B1B4199999999A, 0d40934A0000000000;
	cvt.rn.f32.f64 	%f47, %fd78;
	cvt.f64.f32 	%fd79, %f47;
	fma.rn.f64 	%fd80, %fd79, 0d401B27EF9DB22D0E, 0d4023C083126E978D;
	cvt.rn.f32.f64 	%f48, %fd80;
	cvt.f64.f32 	%fd81, %f48;
	fma.rn.f64 	%fd82, %fd81, 0d4050F8F5C28F5C29, 0d4058B0A3D70A3D71;
	cvt.rn.f32.f64 	%f49, %fd82;
	cvt.f64.f32 	%fd83, %f49;
	fma.rn.f64 	%fd84, %fd83, 0d4085373333333333, 0d408EDCCCCCCCCCCD;
	cvt.rn.f32.f64 	%f50, %fd84;
	cvt.f64.f32 	%fd85, %f50;
	fma.rn.f64 	%fd86, %fd85, 0d3FF5B645A1CAC083, 0d406ED9999999999A;
	cvt.rn.f32.f64 	%f51, %fd86;
	cvt.f64.f32 	%fd87, %f51;
	fma.rn.f64 	%fd88, %fd87, 0d402B23D70A3D70A4, 0d4038AE147AE147AE;
	cvt.rn.f32.f64 	%f52, %fd88;
	cvt.f64.f32 	%fd89, %f52;
	fma.rn.f64 	%fd90, %fd89, 0d4060F66666666666, 0d406ED9999999999A;
	cvt.rn.f32.f64 	%f57, %fd90;
	add.s32 	%r16, %r16, 1;
	setp.ne.s32 	%p7, %r16, 0;
	@%p7 bra 	$L__BB1_6;
$L__BB1_7:
	st.global.f32 	[%rd1], %f57;
$L__BB1_8:
	ret;

}


// ===== COMPILED SASS (sm_100) =====

	.target	sm_100

	.elftype	@"ET_EXEC"


//--------------------- .note.nv.tkinfo           --------------------------
	.section	.note.nv.tkinfo,"",@"SHT_NOTE"
	.sectionflags	@"SHF_NOTE_NV_TKINFO"
	.tkinfo
        /*0018*/ 	.word	0x00000002
        /*0030*/ 	.string	""
        /*0030*/ 	.string	"ptxas"
        /*0030*/ 	.string	"Cuda compilation tools, release 13.0, V13.0.88"
        /*0030*/ 	.string	"Build cuda_13.0.r13.0/compiler.36424714_0"
        /*0030*/ 	.string	"-arch sm_100 -m 64 "



//--------------------- .note.nv.cuinfo           --------------------------
	.section	.note.nv.cuinfo,"",@"SHT_NOTE"
	.sectionflags	@"SHF_NOTE_NV_CUINFO"
        /*0018*/ 	.short	0x0002
        /*001a*/ 	.short	0x0064
        /*001c*/ 	.short	0x0082
	.zero		2


//--------------------- .nv.info                  --------------------------
	.section	.nv.info,"",@"SHT_CUDA_INFO"
	.align	4


	//----- nvinfo : EIATTR_REGCOUNT
	.align		4
        /*0000*/ 	.byte	0x04, 0x2f
        /*0002*/ 	.short	(.L_1 - .L_0)
	.align		4
.L_0:
        /*0004*/ 	.word	index@(_Z12VectorOpsIntPiii)
        /*0008*/ 	.word	0x0000000a


	//----- nvinfo : EIATTR_FRAME_SIZE
	.align		4
.L_1:
        /*000c*/ 	.byte	0x04, 0x11
        /*000e*/ 	.short	(.L_3 - .L_2)
	.align		4
.L_2:
        /*0010*/ 	.word	index@(_Z12VectorOpsIntPiii)
        /*0014*/ 	.word	0x00000000


	//----- nvinfo : EIATTR_REGCOUNT
	.align		4
.L_3:
        /*0018*/ 	.byte	0x04, 0x2f
        /*001a*/ 	.short	(.L_5 - .L_4)
	.align		4
.L_4:
        /*001c*/ 	.word	index@(_Z14VectorOpsFloatPfii)
        /*0020*/ 	.word	0x00000020


	//----- nvinfo : EIATTR_FRAME_SIZE
	.align		4
.L_5:
        /*0024*/ 	.byte	0x04, 0x11
        /*0026*/ 	.short	(.L_7 - .L_6)
	.align		4
.L_6:
        /*0028*/ 	.word	index@(_Z14VectorOpsFloatPfii)
        /*002c*/ 	.word	0x00000000


	//----- nvinfo : EIATTR_MIN_STACK_SIZE
	.align		4
.L_7:
        /*0030*/ 	.byte	0x04, 0x12
        /*0032*/ 	.short	(.L_9 - .L_8)
	.align		4
.L_8:
        /*0034*/ 	.word	index@(_Z14VectorOpsFloatPfii)
        /*0038*/ 	.word	0x00000000


	//----- nvinfo : EIATTR_MIN_STACK_SIZE
	.align		4
.L_9:
        /*003c*/ 	.byte	0x04, 0x12
        /*003e*/ 	.short	(.L_11 - .L_10)
	.align		4
.L_10:
        /*0040*/ 	.word	index@(_Z12VectorOpsIntPiii)
        /*0044*/ 	.word	0x00000000
.L_11:


//--------------------- .nv.compat                --------------------------
	.section	.nv.compat,"",@"SHT_CUDA_COMPAT_INFO"
	.align	4
        /*0000*/ 	.byte	0x02, 0x09, 0x00, 0x00, 0x02, 0x02, 0x01, 0x00, 0x02, 0x05, 0x05, 0x00, 0x03, 0x07, 0x01, 0x01
        /*0010*/ 	.byte	0x02, 0x03, 0x00, 0x00, 0x02, 0x06, 0x01, 0x00, 0x04, 0x0b, 0x08, 0x00, 0x01, 0x00, 0x00, 0x00
        /*0020*/ 	.byte	0x00, 0x00, 0x00, 0x00


//--------------------- .nv.info._Z14VectorOpsFloatPfii --------------------------
	.section	.nv.info._Z14VectorOpsFloatPfii,"",@"SHT_CUDA_INFO"
	.sectionflags	@""
	.align	4


	//----- nvinfo : EIATTR_CUDA_API_VERSION
	.align		4
        /*0000*/ 	.byte	0x04, 0x37
        /*0002*/ 	.short	(.L_13 - .L_12)
.L_12:
        /*0004*/ 	.word	0x00000082


	//----- nvinfo : EIATTR_KPARAM_INFO
	.align		4
.L_13:
        /*0008*/ 	.byte	0x04, 0x17
        /*000a*/ 	.short	(.L_15 - .L_14)
.L_14:
        /*000c*/ 	.word	0x00000000
        /*0010*/ 	.short	0x0002
        /*0012*/ 	.short	0x000c
        /*0014*/ 	.byte	0x00, 0xf0, 0x11, 0x00


	//----- nvinfo : EIATTR_KPARAM_INFO
	.align		4
.L_15:
        /*0018*/ 	.byte	0x04, 0x17
        /*001a*/ 	.short	(.L_17 - .L_16)
.L_16:
        /*001c*/ 	.word	0x00000000
        /*0020*/ 	.short	0x0001
        /*0022*/ 	.short	0x0008
        /*0024*/ 	.byte	0x00, 0xf0, 0x11, 0x00


	//----- nvinfo : EIATTR_KPARAM_INFO
	.align		4
.L_17:
        /*0028*/ 	.byte	0x04, 0x17
        /*002a*/ 	.short	(.L_19 - .L_18)
.L_18:
        /*002c*/ 	.word	0x00000000
        /*0030*/ 	.short	0x0000
        /*0032*/ 	.short	0x0000
        /*0034*/ 	.byte	0x00, 0xf5, 0x21, 0x00


	//----- nvinfo : EIATTR_SPARSE_MMA_MASK
	.align		4
.L_19:
        /*0038*/ 	.byte	0x03, 0x50
        /*003a*/ 	.short	0x0000


	//----- nvinfo : EIATTR_MAXREG_COUNT
	.align		4
        /*003c*/ 	.byte	0x03, 0x1b
        /*003e*/ 	.short	0x00ff


	//----- nvinfo : EIATTR_MERCURY_ISA_VERSION
	.align		4
        /*0040*/ 	.byte	0x03, 0x5f
        /*0042*/ 	.short	0x0101


	//----- nvinfo : EIATTR_VRC_CTA_INIT_COUNT
	.align		4
        /*0044*/ 	.byte	0x02, 0x4a
	.zero		1
	.zero		1


	//----- nvinfo : EIATTR_EXIT_INSTR_OFFSETS
	.align		4
        /*0048*/ 	.byte	0x04, 0x1c
        /*004a*/ 	.short	(.L_21 - .L_20)


	//   ....[0]....
.L_20:
        /*004c*/ 	.word	0x00000080


	//   ....[1]....
        /*0050*/ 	.word	0x00000e30


	//----- nvinfo : EIATTR_CBANK_PARAM_SIZE
	.align		4
.L_21:
        /*0054*/ 	.byte	0x03, 0x19
        /*0056*/ 	.short	0x0010


	//----- nvinfo : EIATTR_PARAM_CBANK
	.align		4
        /*0058*/ 	.byte	0x04, 0x0a
        /*005a*/ 	.short	(.L_23 - .L_22)
	.align		4
.L_22:
        /*005c*/ 	.word	index@(.nv.constant0._Z14VectorOpsFloatPfii)
        /*0060*/ 	.short	0x0380
        /*0062*/ 	.short	0x0010


	//----- nvinfo : EIATTR_SW_WAR
	.align		4
.L_23:
        /*0064*/ 	.byte	0x04, 0x36
        /*0066*/ 	.short	(.L_25 - .L_24)
.L_24:
        /*0068*/ 	.word	0x00000008
.L_25:


//--------------------- .nv.info._Z12VectorOpsIntPiii --------------------------
	.section	.nv.info._Z12VectorOpsIntPiii,"",@"SHT_CUDA_INFO"
	.sectionflags	@""
	.align	4


	//----- nvinfo : EIATTR_CUDA_API_VERSION
	.align		4
        /*0000*/ 	.byte	0x04, 0x37
        /*0002*/ 	.short	(.L_27 - .L_26)
.L_26:
        /*0004*/ 	.word	0x00000082


	//----- nvinfo : EIATTR_KPARAM_INFO
	.align		4
.L_27:
        /*0008*/ 	.byte	0x04, 0x17
        /*000a*/ 	.short	(.L_29 - .L_28)
.L_28:
        /*000c*/ 	.word	0x00000000
        /*0010*/ 	.short	0x0002
        /*0012*/ 	.short	0x000c
        /*0014*/ 	.byte	0x00, 0xf0, 0x11, 0x00


	//----- nvinfo : EIATTR_KPARAM_INFO
	.align		4
.L_29:
        /*0018*/ 	.byte	0x04, 0x17
        /*001a*/ 	.short	(.L_31 - .L_30)
.L_30:
        /*001c*/ 	.word	0x00000000
        /*0020*/ 	.short	0x0001
        /*0022*/ 	.short	0x0008
        /*0024*/ 	.byte	0x00, 0xf0, 0x11, 0x00


	//----- nvinfo : EIATTR_KPARAM_INFO
	.align		4
.L_31:
        /*0028*/ 	.byte	0x04, 0x17
        /*002a*/ 	.short	(.L_33 - .L_32)
.L_32:
        /*002c*/ 	.word	0x00000000
        /*0030*/ 	.short	0x0000
        /*0032*/ 	.short	0x0000
        /*0034*/ 	.byte	0x00, 0xf5, 0x21, 0x00


	//----- nvinfo : EIATTR_SPARSE_MMA_MASK
	.align		4
.L_33:
        /*0038*/ 	.byte	0x03, 0x50
        /*003a*/ 	.short	0x0000


	//----- nvinfo : EIATTR_MAXREG_COUNT
	.align		4
        /*003c*/ 	.byte	0x03, 0x1b
        /*003e*/ 	.short	0x00ff


	//----- nvinfo : EIATTR_MERCURY_ISA_VERSION
	.align		4
        /*0040*/ 	.byte	0x03, 0x5f
        /*0042*/ 	.short	0x0101


	//----- nvinfo : EIATTR_VRC_CTA_INIT_COUNT
	.align		4
        /*0044*/ 	.byte	0x02, 0x4a
	.zero		1
	.zero		1


	//----- nvinfo : EIATTR_EXIT_INSTR_OFFSETS
	.align		4
        /*0048*/ 	.byte	0x04, 0x1c
        /*004a*/ 	.short	(.L_35 - .L_34)


	//   ....[0]....
.L_34:
        /*004c*/ 	.word	0x00000080


	//   ....[1]....
        /*0050*/ 	.word	0x00000360


	//----- nvinfo : EIATTR_CBANK_PARAM_SIZE
	.align		4
.L_35:
        /*0054*/ 	.byte	0x03, 0x19
        /*0056*/ 	.short	0x0010


	//----- nvinfo : EIATTR_PARAM_CBANK
	.align		4
        /*0058*/ 	.byte	0x04, 0x0a
        /*005a*/ 	.short	(.L_37 - .L_36)
	.align		4
.L_36:
        /*005c*/ 	.word	index@(.nv.constant0._Z12VectorOpsIntPiii)
        /*0060*/ 	.short	0x0380
        /*0062*/ 	.short	0x0010


	//----- nvinfo : EIATTR_SW_WAR
	.align		4
.L_37:
        /*0064*/ 	.byte	0x04, 0x36
        /*0066*/ 	.short	(.L_39 - .L_38)
.L_38:
        /*0068*/ 	.word	0x00000008
.L_39:


//--------------------- .nv.callgraph             --------------------------
	.section	.nv.callgraph,"",@"SHT_CUDA_CALLGRAPH"
	.align	4
	.sectionentsize	8
	.align		4
        /*0000*/ 	.word	0x00000000
	.align		4
        /*0004*/ 	.word	0xffffffff
	.align		4
        /*0008*/ 	.word	0x00000000
	.align		4
        /*000c*/ 	.word	0xfffffffe
	.align		4
        /*0010*/ 	.word	0x00000000
	.align		4
        /*0014*/ 	.word	0xfffffffd
	.align		4
        /*0018*/ 	.word	0x00000000
	.align		4
        /*001c*/ 	.word	0xfffffffc


//--------------------- .text._Z14VectorOpsFloatPfii --------------------------
	.section	.text._Z14VectorOpsFloatPfii,"ax",@progbits
	.align	128
        .global         _Z14VectorOpsFloatPfii
        .type           _Z14VectorOpsFloatPfii,@function
        .size           _Z14VectorOpsFloatPfii,(.L_x_12 - _Z14VectorOpsFloatPfii)
        .other          _Z14VectorOpsFloatPfii,@"STO_CUDA_ENTRY STV_DEFAULT"
_Z14VectorOpsFloatPfii:
.text._Z14VectorOpsFloatPfii:
[----:B------:R-:W-:Y:S01]  /*0000*/  LDC R1, c[0x0][0x37c] ;  /* 0x0000df00ff017b82 */ /* 0x000fe20000000800 */
[----:B------:R-:W0:Y:S07]  /*0010*/  S2R R0, SR_TID.X ;  /* 0x0000000000007919 */ /* 0x000e2e0000002100 */
[----:B------:R-:W0:Y:S08]  /*0020*/  S2UR UR4, SR_CTAID.X ;  /* 0x00000000000479c3 */ /* 0x000e300000002500 */
[----:B------:R-:W0:Y:S08]  /*0030*/  LDC R5, c[0x0][0x360] ;  /* 0x0000d800ff057b82 */ /* 0x000e300000000800 */
[----:B------:R-:W1:Y:S01]  /*0040*/  LDC.64 R8, c[0x0][0x388] ;  /* 0x0000e200ff087b82 */ /* 0x000e620000000a00 */
[----:B0-----:R-:W-:Y:S01]  /*0050*/  IMAD R5, R5, UR4, R0 ;  /* 0x0000000405057c24 */ /* 0x001fe2000f8e0200 */
[----:B-1----:R-:W-:-:S04]  /*0060*/  ISETP.GE.AND P0, PT, R9, 0x1, PT ;  /* 0x000000010900780c */ /* 0x002fc80003f06270 */
[----:B------:R-:W-:-:S13]  /*0070*/  ISETP.GE.OR P0, PT, R5, R8, !P0 ;  /* 0x000000080500720c */ /* 0x000fda0004706670 */
[----:B------:R-:W-:Y:S05]  /*0080*/  @P0 EXIT ;  /* 0x000000000000094d */ /* 0x000fea0003800000 */
[----:B------:R-:W0:Y:S01]  /*0090*/  LDC.64 R2, c[0x0][0x380] ;  /* 0x0000e000ff027b82 */ /* 0x000e220000000a00 */
[----:B------:R-:W1:Y:S01]  /*00a0*/  LDCU.64 UR4, c[0x0][0x358] ;  /* 0x00006b00ff0477ac */ /* 0x000e620008000a00 */
[C---:B------:R-:W-:Y:S02]  /*00b0*/  ISETP.GE.U32.AND P1, PT, R9.reuse, 0x4, PT ;  /* 0x000000040900780c */ /* 0x040fe40003f26070 */
[----:B------:R-:W-:-:S04]  /*00c0*/  LOP3.LUT R6, R9, 0x3, RZ, 0xc0, !PT ;  /* 0x0000000309067812 */ /* 0x000fc800078ec0ff */
[----:B------:R-:W-:Y:S01]  /*00d0*/  ISETP.NE.AND P0, PT, R6, RZ, PT ;  /* 0x000000ff0600720c */ /* 0x000fe20003f05270 */
[----:B0-----:R-:W-:-:S05]  /*00e0*/  IMAD.WIDE R2, R5, 0x4, R2 ;  /* 0x0000000405027825 */ /* 0x001fca00078e0202 */
[----:B-1----:R0:W5:Y:S01]  /*00f0*/  LDG.E R7, desc[UR4][R2.64] ;  /* 0x0000000402077981 */ /* 0x002162000c1e1900 */
[----:B------:R-:W-:Y:S06]  /*0100*/  @!P1 BRA `(.L_x_0) ;  /* 0x0000000800449947 */ /* 0x000fec0003800000 */
[----:B------:R-:W-:-:S05]  /*0110*/  LOP3.LUT R0, R9, 0x7ffffffc, RZ, 0xc0, !PT ;  /* 0x7ffffffc09007812 */ /* 0x000fca00078ec0ff */
[----:B------:R-:W-:-:S07]  /*0120*/  IMAD.MOV R0, RZ, RZ, -R0 ;  /* 0x000000ffff007224 */ /* 0x000fce00078e0a00 */
.L_x_1:
[----:B-12--5:R-:W1:Y:S01]  /*0130*/  F2F.F64.F32 R8, R7 ;  /* 0x0000000700087310 */ /* 0x026e620000201800 */
[----:B------:R-:W-:Y:S02]  /*0140*/  HFMA2 R5, -RZ, RZ, 1.9873046875, -2.255859375 ;  /* 0x3ff3c083ff057431 */ /* 0x000fe400000001ff */
[----:B------:R-:W-:Y:S01]  /*0150*/  IMAD.MOV.U32 R4, RZ, RZ, 0x126e978d ;  /* 0x126e978dff047424 */ /* 0x000fe200078e00ff */
[----:B------:R-:W-:Y:S01]  /*0160*/  UMOV UR6, 0xd288ce70 ;  /* 0xd288ce7000067882 */ /* 0x000fe20000000000 */
        /* <DEDUP_REMOVED lines=11> */
[----:B-1----:R-:W-:Y:S01]  /*0220*/  DFMA R12, R8, UR6, R4 ;  /* 0x00000006080c7c2b */ /* 0x002fe20008000004 */
[----:B------:R-:W-:Y:S01]  /*0230*/  UMOV UR18, 0xa3d70a4 ;  /* 0x0a3d70a400127882 */ /* 0x000fe20000000000 */
[----:B------:R-:W-:Y:S01]  /*0240*/  IMAD.MOV.U32 R8, RZ, RZ, -0x33333333 ;  /* 0xcccccccdff087424 */ /* 0x000fe200078e00ff */
[----:B------:R-:W-:Y:S01]  /*0250*/  UMOV UR19, 0x402b23d7 ;  /* 0x402b23d700137882 */ /* 0x000fe20000000000 */
[----:B------:R-:W-:Y:S01]  /*0260*/  IMAD.MOV.U32 R9, RZ, RZ, 0x405edccc ;  /* 0x405edcccff097424 */ /* 0x000fe200078e00ff */
[----:B------:R-:W-:Y:S01]  /*0270*/  UMOV UR20, 0x66666666 ;  /* 0x6666666600147882 */ /* 0x000fe20000000000 */
[----:B------:R1:W2:Y:S01]  /*0280*/  F2F.F32.F64 R20, R12 ;  /* 0x0000000c00147310 */ /* 0x0002a20000301000 */
[----:B------:R-:W-:Y:S01]  /*0290*/  UMOV UR21, 0x4060f666 ;  /* 0x4060f66600157882 */ /* 0x000fe20000000000 */
[----:B------:R-:W-:-:S04]  /*02a0*/  IADD3 R0, PT, PT, R0, 0x4, RZ ;  /* 0x0000000400007810 */ /* 0x000fc80007ffe0ff */
[----:B------:R-:W-:Y:S01]  /*02b0*/  ISETP.NE.AND P1, PT, R0, RZ, PT ;  /* 0x000000ff0000720c */ /* 0x000fe20003f25270 */
[----:B-1----:R-:W-:Y:S01]  /*02c0*/  IMAD.MOV.U32 R12, RZ, RZ, 0x126e978d ;  /* 0x126e978dff0c7424 */ /* 0x002fe200078e00ff */
[----:B------:R-:W-:Y:S01]  /*02d0*/  MOV R13, 0x4023c083 ;  /* 0x4023c083000d7802 */ /* 0x000fe20000000f00 */
[----:B--2---:R-:W1:Y:S02]  /*02e0*/  F2F.F64.F32 R10, R20 ;  /* 0x00000014000a7310 */ /* 0x004e640000201800 */
[----:B-1----:R-:W-:Y:S01]  /*02f0*/  DFMA R14, R10, UR8, R8 ;  /* 0x000000080a0e7c2b */ /* 0x002fe20008000008 */
[----:B------:R-:W-:Y:S01]  /*0300*/  MOV R10, 0x9999999a ;  /* 0x9999999a000a7802 */ /* 0x000fe20000000f00 */
[----:B------:R-:W-:-:S04]  /*0310*/  IMAD.MOV.U32 R11, RZ, RZ, 0x40b1b419 ;  /* 0x40b1b419ff0b7424 */ /* 0x000fc800078e00ff */
[----:B------:R1:W2:Y:S02]  /*0320*/  F2F.F32.F64 R22, R14 ;  /* 0x0000000e00167310 */ /* 0x0002a40000301000 */
[----:B-1----:R-:W-:Y:S02]  /*0330*/  IMAD.MOV.U32 R14, RZ, RZ, -0x28f5c28f ;  /* 0xd70a3d71ff0e7424 */ /* 0x002fe400078e00ff */
[----:B------:R-:W-:-:S04]  /*0340*/  IMAD.MOV.U32 R15, RZ, RZ, 0x4058b0a3 ;  /* 0x4058b0a3ff0f7424 */ /* 0x000fc800078e00ff */
[----:B--2---:R-:W1:Y:S02]  /*0350*/  F2F.F64.F32 R16, R22 ;  /* 0x0000001600107310 */ /* 0x004e640000201800 */
[----:B-1----:R-:W-:-:S10]  /*0360*/  DFMA R16, R16, R10, 1234.5 ;  /* 0x40934a001010742b */ /* 0x002fd4000000000a */
[----:B------:R1:W2:Y:S02]  /*0370*/  F2F.F32.F64 R16, R16 ;  /* 0x0000001000107310 */ /* 0x0002a40000301000 */
[----:B-1----:R-:W-:-:S06]  /*0380*/  IMAD.MOV.U32 R17, RZ, RZ, 0x408edccc ;  /* 0x408edcccff117424 */ /* 0x002fcc00078e00ff */
[----:B--2---:R1:W2:Y:S02]  /*0390*/  F2F.F64.F32 R18, R16 ;  /* 0x0000001000127310 */ /* 0x0042a40000201800 */
[----:B-1----:R-:W-:Y:S01]  /*03a0*/  MOV R16, 0xcccccccd ;  /* 0xcccccccd00107802 */ /* 0x002fe20000000f00 */
[----:B--2---:R-:W-:-:S10]  /*03b0*/  DFMA R18, R18, UR10, R12 ;  /* 0x0000000a12127c2b */ /* 0x004fd4000800000c */
        /* <DEDUP_REMOVED lines=9> */
[----:B--2---:R-:W-:-:S06]  /*0450*/  DFMA R22, R22, UR14, R16 ;  /* 0x0000000e16167c2b */ /* 0x004fcc0008000010 */
[----:B------:R-:W1:Y:S08]  /*0460*/  F2F.F32.F64 R7, R22 ;  /* 0x0000001600077310 */ /* 0x000e700000301000 */
[----:B-1----:R-:W1:Y:S02]  /*0470*/  F2F.F64.F32 R24, R7 ;  /* 0x0000000700187310 */ /* 0x002e640000201800 */
[----:B-1----:R-:W-:-:S10]  /*0480*/  DFMA R24, R24, UR16, R18 ;  /* 0x0000001018187c2b */ /* 0x002fd40008000012 */
[----:B------:R-:W1:Y:S08]  /*0490*/  F2F.F32.F64 R24, R24 ;  /* 0x0000001800187310 */ /* 0x000e700000301000 */
[----:B-1----:R-:W1:Y:S02]  /*04a0*/  F2F.F64.F32 R26, R24 ;  /* 0x00000018001a7310 */ /* 0x002e640000201800 */
[----:B-1----:R-:W-:-:S10]  /*04b0*/  DFMA R26, R26, UR18, R20 ;  /* 0x000000121a1a7c2b */ /* 0x002fd40008000014 */
[----:B------:R-:W1:Y:S08]  /*04c0*/  F2F.F32.F64 R26, R26 ;  /* 0x0000001a001a7310 */ /* 0x000e700000301000 */
[----:B-1----:R-:W1:Y:S02]  /*04d0*/  F2F.F64.F32 R22, R26 ;  /* 0x0000001a00167310 */ /* 0x002e640000201800 */
[----:B-1----:R-:W-:-:S06]  /*04e0*/  DFMA R22, R22, UR20, R18 ;  /* 0x0000001416167c2b */ /* 0x002fcc0008000012 */
[----:B------:R-:W1:Y:S08]  /*04f0*/  F2F.F32.F64 R7, R22 ;  /* 0x0000001600077310 */ /* 0x000e700000301000 */
[----:B-1----:R-:W1:Y:S02]  /*0500*/  F2F.F64.F32 R28, R7 ;  /* 0x00000007001c7310 */ /* 0x002e640000201800 */
[----:B-1----:R-:W-:-:S06]  /*0510*/  DFMA R28, R28, UR6, R4 ;  /* 0x000000061c1c7c2b */ /* 0x002fcc0008000004 */
[----:B------:R-:W1:Y:S08]  /*0520*/  F2F.F32.F64 R24, R28 ;  /* 0x0000001c00187310 */ /* 0x000e700000301000 */
[----:B-1----:R-:W1:Y:S02]  /*0530*/  F2F.F64.F32 R24, R24 ;  /* 0x0000001800187310 */ /* 0x002e640000201800 */
[----:B-1----:R-:W-:-:S10]  /*0540*/  DFMA R24, R24, UR8, R8 ;  /* 0x0000000818187c2b */ /* 0x002fd40008000008 */
[----:B------:R-:W1:Y:S08]  /*0550*/  F2F.F32.F64 R25, R24 ;  /* 0x0000001800197310 */ /* 0x000e700000301000 */
[----:B-1----:R-:W1:Y:S02]  /*0560*/  F2F.F64.F32 R26, R25 ;  /* 0x00000019001a7310 */ /* 0x002e640000201800 */
[----:B-1----:R-:W-:-:S10]  /*0570*/  DFMA R26, R26, R10, 1234.5 ;  /* 0x40934a001a1a742b */ /* 0x002fd4000000000a */
        /* <DEDUP_REMOVED lines=26> */
[----:B-1----:R-:W-:-:S06]  /*0720*/  DFMA R22, R22, R10, 1234.5 ;  /* 0x40934a001616742b */ /* 0x002fcc000000000a */
        /* <DEDUP_REMOVED lines=45> */
[----:B------:R1:W2:Y:S01]  /*0a00*/  F2F.F32.F64 R7, R10 ;  /* 0x0000000a00077310 */ /* 0x0002a20000301000 */
[----:B------:R-:W-:Y:S05]  /*0a10*/  @P1 BRA `(.L_x_1) ;  /* 0xfffffff400c41947 */ /* 0x000fea000383ffff */
.L_x_0:
[----:B------:R-:W-:Y:S05]  /*0a20*/  @!P0 BRA `(.L_x_2) ;  /* 0x0000000000fc8947 */ /* 0x000fea0003800000 */
[----:B------:R-:W-:-:S07]  /*0a30*/  IMAD.MOV R6, RZ, RZ, -R6 ;  /* 0x000000ffff067224 */ /* 0x000fce00078e0a06 */
.L_x_3:
[----:B--2-45:R-:W2:Y:S01]  /*0a40*/  F2F.F64.F32 R4, R7 ;  /* 0x0000000700047310 */ /* 0x034ea20000201800 */
[----:B------:R-:W-:Y:S01]  /*0a50*/  MOV R8, 0x126e978d ;  /* 0x126e978d00087802 */ /* 0x000fe20000000f00 */
[----:B------:R-:W-:Y:S01]  /*0a60*/  IMAD.MOV.U32 R9, RZ, RZ, 0x3ff3c083 ;  /* 0x3ff3c083ff097424 */ /* 0x000fe200078e00ff */
[----:B------:R-:W-:Y:S01]  /*0a70*/  UMOV UR6, 0xd288ce70 ;  /* 0xd288ce7000067882 */ /* 0x000fe20000000000 */
[----:B------:R-:W-:Y:S01]  /*0a80*/  UMOV UR7, 0x401220de ;  /* 0x401220de00077882 */ /* 0x000fe20000000000 */
[----:B-1-3--:R-:W-:Y:S01]  /*0a90*/  MOV R10, 0xcccccccd ;  /* 0xcccccccd000a7802 */ /* 0x00afe20000000f00 */
[----:B------:R-:W-:Y:S01]  /*0aa0*/  IMAD.MOV.U32 R11, RZ, RZ, 0x405edccc ;  /* 0x405edcccff0b7424 */ /* 0x000fe200078e00ff */
[----:B------:R-:W-:Y:S01]  /*0ab0*/  MOV R12, 0x9999999a ;  /* 0x9999999a000c7802 */ /* 0x000fe20000000f00 */
[----:B------:R-:W-:Y:S01]  /*0ac0*/  IMAD.MOV.U32 R13, RZ, RZ, 0x40b1b419 ;  /* 0x40b1b419ff0d7424 */ /* 0x000fe200078e00ff */
[----:B------:R-:W-:Y:S01]  /*0ad0*/  IADD3 R6, PT, PT, R6, 0x1, RZ ;  /* 0x0000000106067810 */ /* 0x000fe20007ffe0ff */
[----:B------:R-:W-:-:S03]  /*0ae0*/  IMAD.MOV.U32 R15, RZ, RZ, 0x4038ae14 ;  /* 0x4038ae14ff0f7424 */ /* 0x000fc600078e00ff */
[----:B------:R-:W-:Y:S01]  /*0af0*/  ISETP.NE.AND P0, PT, R6, RZ, PT ;  /* 0x000000ff0600720c */ /* 0x000fe20003f05270 */
[----:B--2---:R-:W-:Y:S01]  /*0b00*/  DFMA R4, R4, UR6, R8 ;  /* 0x0000000604047c2b */ /* 0x004fe20008000008 */
[----:B------:R-:W-:Y:S01]  /*0b10*/  UMOV UR6, 0x28f5c28f ;  /* 0x28f5c28f00067882 */ /* 0x000fe20000000000 */
[----:B------:R-:W-:-:S04]  /*0b20*/  UMOV UR7, 0x407c535c ;  /* 0x407c535c00077882 */ /* 0x000fc80000000000 */
[----:B------:R1:W2:Y:S02]  /*0b30*/  F2F.F32.F64 R0, R4 ;  /* 0x0000000400007310 */ /* 0x0002a40000301000 */
[----:B-1----:R-:W-:Y:S01]  /*0b40*/  MOV R4, 0x126e978d ;  /* 0x126e978d00047802 */ /* 0x002fe20000000f00 */
[----:B------:R-:W-:-:S05]  /*0b50*/  IMAD.MOV.U32 R5, RZ, RZ, 0x4023c083 ;  /* 0x4023c083ff057424 */ /* 0x000fca00078e00ff */
[----:B--2---:R-:W1:Y:S02]  /*0b60*/  F2F.F64.F32 R8, R0 ;  /* 0x0000000000087310 */ /* 0x004e640000201800 */
[----:B-1----:R-:W-:Y:S01]  /*0b70*/  DFMA R8, R8, UR6, R10 ;  /* 0x0000000608087c2b */ /* 0x002fe2000800000a */
[----:B------:R-:W-:Y:S01]  /*0b80*/  UMOV UR6, 0x9db22d0e ;  /* 0x9db22d0e00067882 */ /* 0x000fe20000000000 */
[----:B------:R-:W-:-:S04]  /*0b90*/  UMOV UR7, 0x401b27ef ;  /* 0x401b27ef00077882 */ /* 0x000fc80000000000 */
[----:B------:R1:W2:Y:S02]  /*0ba0*/  F2F.F32.F64 R14, R8 ;  /* 0x00000008000e7310 */ /* 0x0002a40000301000 */
[----:B-1----:R-:W-:Y:S01]  /*0bb0*/  MOV R8, 0xd70a3d71 ;  /* 0xd70a3d7100087802 */ /* 0x002fe20000000f00 */
[----:B------:R-:W-:-:S05]  /*0bc0*/  IMAD.MOV.U32 R9, RZ, RZ, 0x4058b0a3 ;  /* 0x4058b0a3ff097424 */ /* 0x000fca00078e00ff */
[----:B--2---:R-:W1:Y:S02]  /*0bd0*/  F2F.F64.F32 R10, R14 ;  /* 0x0000000e000a7310 */ /* 0x004e640000201800 */
[----:B-1----:R-:W-:-:S06]  /*0be0*/  DFMA R10, R10, R12, 1234.5 ;  /* 0x40934a000a0a742b */ /* 0x002fcc000000000c */
[----:B------:R-:W1:Y:S08]  /*0bf0*/  F2F.F32.F64 R7, R10 ;  /* 0x0000000a00077310 */ /* 0x000e700000301000 */
[----:B-1----:R-:W1:Y:S02]  /*0c00*/  F2F.F64.F32 R12, R7 ;  /* 0x00000007000c7310 */ /* 0x002e640000201800 */
[----:B-1----:R-:W-:Y:S01]  /*0c10*/  DFMA R4, R12, UR6, R4 ;  /* 0x000000060c047c2b */ /* 0x002fe20008000004 */
[----:B------:R-:W-:Y:S01]  /*0c20*/  UMOV UR6, 0xc28f5c29 ;  /* 0xc28f5c2900067882 */ /* 0x000fe20000000000 */
[----:B------:R-:W-:-:S04]  /*0c30*/  UMOV UR7, 0x4050f8f5 ;  /* 0x4050f8f500077882 */ /* 0x000fc80000000000 */
[----:B------:R-:W1:Y:S08]  /*0c40*/  F2F.F32.F64 R0, R4 ;  /* 0x0000000400007310 */ /* 0x000e700000301000 */
[----:B-1----:R-:W1:Y:S02]  /*0c50*/  F2F.F64.F32 R12, R0 ;  /* 0x00000000000c7310 */ /* 0x002e640000201800 */
[----:B-1----:R-:W-:Y:S01]  /*0c60*/  DFMA R8, R12, UR6, R8 ;  /* 0x000000060c087c2b */ /* 0x002fe20008000008 */
[----:B------:R-:W-:Y:S01]  /*0c70*/  UMOV UR6, 0x33333333 ;  /* 0x3333333300067882 */ /* 0x000fe20000000000 */
[----:B------:R-:W-:Y:S01]  /*0c80*/  MOV R12, 0xcccccccd ;  /* 0xcccccccd000c7802 */ /* 0x000fe20000000f00 */
[----:B------:R-:W-:Y:S01]  /*0c90*/  IMAD.MOV.U32 R13, RZ, RZ, 0x408edccc ;  /* 0x408edcccff0d7424 */ /* 0x000fe200078e00ff */
[----:B------:R-:W-:-:S02]  /*0ca0*/  UMOV UR7, 0x40853733 ;  /* 0x4085373300077882 */ /* 0x000fc40000000000 */
[----:B------:R-:W1:Y:S08]  /*0cb0*/  F2F.F32.F64 R14, R8 ;  /* 0x00000008000e7310 */ /* 0x000e700000301000 */
[----:B-1----:R1:W2:Y:S02]  /*0cc0*/  F2F.F64.F32 R10, R14 ;  /* 0x0000000e000a7310 */ /* 0x0022a40000201800 */
[----:B-1----:R-:W-:Y:S01]  /*0cd0*/  MOV R14, 0x7ae147ae ;  /* 0x7ae147ae000e7802 */ /* 0x002fe20000000f00 */
[----:B--2---:R-:W-:Y:S01]  /*0ce0*/  DFMA R10, R10, UR6, R12 ;  /* 0x000000060a0a7c2b */ /* 0x004fe2000800000c */
[----:B------:R-:W-:Y:S01]  /*0cf0*/  UMOV UR6, 0xa1cac083 ;  /* 0xa1cac08300067882 */ /* 0x000fe20000000000 */
[----:B------:R-:W-:Y:S01]  /*0d00*/  MOV R12, 0x9999999a ;  /* 0x9999999a000c7802 */ /* 0x000fe20000000f00 */
[----:B------:R-:W-:Y:S01]  /*0d10*/  IMAD.MOV.U32 R13, RZ, RZ, 0x406ed999 ;  /* 0x406ed999ff0d7424 */ /* 0x000fe200078e00ff */
[----:B------:R-:W-:-:S02]  /*0d20*/  UMOV UR7, 0x3ff5b645 ;  /* 0x3ff5b64500077882 */ /* 0x000fc40000000000 */
[----:B------:R-:W1:Y:S08]  /*0d30*/  F2F.F32.F64 R7, R10 ;  /* 0x0000000a00077310 */ /* 0x000e700000301000 */
[----:B-1----:R-:W1:Y:S02]  /*0d40*/  F2F.F64.F32 R4, R7 ;  /* 0x0000000700047310 */ /* 0x002e640000201800 */
[----:B-1----:R-:W-:Y:S01]  /*0d50*/  DFMA R4, R4, UR6, R12 ;  /* 0x0000000604047c2b */ /* 0x002fe2000800000c */
[----:B------:R-:W-:Y:S01]  /*0d60*/  UMOV UR6, 0xa3d70a4 ;  /* 0x0a3d70a400067882 */ /* 0x000fe20000000000 */
[----:B------:R-:W-:-:S08]  /*0d70*/  UMOV UR7, 0x402b23d7 ;  /* 0x402b23d700077882 */ /* 0x000fd00000000000 */
[----:B------:R-:W1:Y:S08]  /*0d80*/  F2F.F32.F64 R4, R4 ;  /* 0x0000000400047310 */ /* 0x000e700000301000 */
[----:B-1----:R-:W1:Y:S02]  /*0d90*/  F2F.F64.F32 R8, R4 ;  /* 0x0000000400087310 */ /* 0x002e640000201800 */
[----:B-1----:R-:W-:Y:S01]  /*0da0*/  DFMA R8, R8, UR6, R14 ;  /* 0x0000000608087c2b */ /* 0x002fe2000800000e */
[----:B------:R-:W-:Y:S01]  /*0db0*/  UMOV UR6, 0x66666666 ;  /* 0x6666666600067882 */ /* 0x000fe20000000000 */
[----:B------:R-:W-:-:S08]  /*0dc0*/  UMOV UR7, 0x4060f666 ;  /* 0x4060f66600077882 */ /* 0x000fd00000000000 */
[----:B------:R-:W1:Y:S08]  /*0dd0*/  F2F.F32.F64 R8, R8 ;  /* 0x0000000800087310 */ /* 0x000e700000301000 */
[----:B-1----:R-:W1:Y:S02]  /*0de0*/  F2F.F64.F32 R10, R8 ;  /* 0x00000008000a7310 */ /* 0x002e640000201800 */
[----:B-1----:R-:W-:-:S06]  /*0df0*/  DFMA R10, R10, UR6, R12 ;  /* 0x000000060a0a7c2b */ /* 0x002fcc000800000c */
[----:B------:R3:W4:Y:S01]  /*0e00*/  F2F.F32.F64 R7, R10 ;  /* 0x0000000a00077310 */ /* 0x0007220000301000 */
[----:B------:R-:W-:Y:S05]  /*0e10*/  @P0 BRA `(.L_x_3) ;  /* 0xfffffffc00080947 */ /* 0x000fea000383ffff */
.L_x_2:
[----:B--2-45:R-:W-:Y:S01]  /*0e20*/  STG.E desc[UR4][R2.64], R7 ;  /* 0x0000000702007986 */ /* 0x034fe2000c101904 */
[----:B------:R-:W-:Y:S05]  /*0e30*/  EXIT ;  /* 0x000000000000794d */ /* 0x000fea0003800000 */
.L_x_4:
[----:B------:R-:W-:-:S00]  /*0e40*/  BRA `(.L_x_4) ;  /* 0xfffffffc00fc7947 */ /* 0x000fc0000383ffff */
[----:B------:R-:W-:-:S00]  /*0e50*/  NOP ;  /* 0x0000000000007918 */ /* 0x000fc00000000000 */
        /* <DEDUP_REMOVED lines=10> */
.L_x_12:


//--------------------- .text._Z12VectorOpsIntPiii --------------------------
	.section	.text._Z12VectorOpsIntPiii,"ax",@progbits
	.align	128
        .global         _Z12VectorOpsIntPiii
        .type           _Z12VectorOpsIntPiii,@function
        .size           _Z12VectorOpsIntPiii,(.L_x_13 - _Z12VectorOpsIntPiii)
        .other          _Z12VectorOpsIntPiii,@"STO_CUDA_ENTRY STV_DEFAULT"
_Z12VectorOpsIntPiii:
.text._Z12VectorOpsIntPiii:
        /* <DEDUP_REMOVED lines=12> */
[----:B------:R-:W-:Y:S01]  /*00c0*/  LOP3.LUT R0, R7, 0x3, RZ, 0xc0, !PT ;  /* 0x0000000307007812 */ /* 0x000fe200078ec0ff */
[----:B0-----:R-:W-:-:S05]  /*00d0*/  IMAD.WIDE R2, R5, 0x4, R2 ;  /* 0x0000000405027825 */ /* 0x001fca00078e0202 */
[----:B-1----:R0:W5:Y:S05]  /*00e0*/  LDG.E R5, desc[UR4][R2.64] ;  /* 0x0000000402057981 */ /* 0x00216a000c1e1900 */
[----:B------:R-:W-:Y:S05]  /*00f0*/  @!P0 BRA `(.L_x_5) ;  /* 0x0000000000748947 */ /* 0x000fea0003800000 */
[----:B------:R-:W-:-:S05]  /*0100*/  LOP3.LUT R4, R7, 0x7ffffffc, RZ, 0xc0, !PT ;  /* 0x7ffffffc07047812 */ /* 0x000fca00078ec0ff */
[----:B------:R-:W-:Y:S02]  /*0110*/  IMAD.MOV R6, RZ, RZ, -R4 ;  /* 0x000000ffff067224 */ /* 0x000fe400078e0a04 */
[----:B------:R-:W-:-:S03]  /*0120*/  IMAD.MOV.U32 R4, RZ, RZ, -0x12f00000 ;  /* 0xed100000ff047424 */ /* 0x000fc600078e00ff */
[----:B------:R-:W-:Y:S01]  /*0130*/  ISETP.GE.AND P0, PT, R6, RZ, PT ;  /* 0x000000ff0600720c */ /* 0x000fe20003f06270 */
[----:B-----5:R-:W-:-:S12]  /*0140*/  IMAD R4, R5, R4, 0x41e637d8 ;  /* 0x41e637d805047424 */ /* 0x020fd800078e0204 */
[----:B------:R-:W-:Y:S05]  /*0150*/  @P0 BRA `(.L_x_6) ;  /* 0x0000000000480947 */ /* 0x000fea0003800000 */
[----:B------:R-:W-:Y:S01]  /*0160*/  IMAD.MOV R7, RZ, RZ, -R6 ;  /* 0x000000ffff077224 */ /* 0x000fe200078e0a06 */
[----:B------:R-:W-:-:S04]  /*0170*/  PLOP3.LUT P0, PT, PT, PT, PT, 0x80, 0x8 ;  /* 0x000000000008781c */ /* 0x000fc80003f0f070 */
[----:B------:R-:W-:-:S13]  /*0180*/  ISETP.GT.AND P1, PT, R7, 0xc, PT ;  /* 0x0000000c0700780c */ /* 0x000fda0003f24270 */
[----:B------:R-:W-:Y:S05]  /*0190*/  @!P1 BRA `(.L_x_7) ;  /* 0x0000000000189947 */ /* 0x000fea0003800000 */
[----:B------:R-:W-:-:S13]  /*01a0*/  PLOP3.LUT P0, PT, PT, PT, PT, 0x8, 0x80 ;  /* 0x000000000080781c */ /* 0x000fda0003f0e170 */
.L_x_8:
[----:B------:R-:W-:-:S05]  /*01b0*/  VIADD R6, R6, 0x10 ;  /* 0x0000001006067836 */ /* 0x000fca0000000000 */
[----:B------:R-:W-:-:S13]  /*01c0*/  ISETP.GE.AND P1, PT, R6, -0xc, PT ;  /* 0xfffffff40600780c */ /* 0x000fda0003f26270 */
[----:B------:R-:W-:Y:S05]  /*01d0*/  @!P1 BRA `(.L_x_8) ;  /* 0xfffffffc00f49947 */ /* 0x000fea000383ffff */
[----:B------:R-:W-:Y:S02]  /*01e0*/  HFMA2 R4, -RZ, RZ, -0.46240234375, 0.490234375 ;  /* 0xb76637d8ff047431 */ /* 0x000fe400000001ff */
[----:B------:R-:W-:-:S07]  /*01f0*/  IMAD.MOV.U32 R5, RZ, RZ, -0x4899c828 ;  /* 0xb76637d8ff057424 */ /* 0x000fce00078e00ff */
.L_x_7:
[----:B------:R-:W-:-:S05]  /*0200*/  IMAD.MOV R7, RZ, RZ, -R6 ;  /* 0x000000ffff077224 */ /* 0x000fca00078e0a06 */
[----:B------:R-:W-:-:S13]  /*0210*/  ISETP.GT.AND P1, PT, R7, 0x4, PT ;  /* 0x000000040700780c */ /* 0x000fda0003f24270 */
[----:B------:R-:W-:Y:S01]  /*0220*/  @P1 VIADD R6, R6, 0x8 ;  /* 0x0000000806061836 */ /* 0x000fe20000000000 */
[----:B------:R-:W-:Y:S01]  /*0230*/  @P1 PLOP3.LUT P0, PT, PT, PT, PT, 0x8, 0x80 ;  /* 0x000000000080181c */ /* 0x000fe20003f0e170 */
[----:B------:R-:W-:Y:S01]  /*0240*/  @P1 IMAD.MOV.U32 R5, RZ, RZ, -0x4899c828 ;  /* 0xb76637d8ff051424 */ /* 0x000fe200078e00ff */
[----:B------:R-:W-:Y:S02]  /*0250*/  @P1 MOV R4, 0xb76637d8 ;  /* 0xb76637d800041802 */ /* 0x000fe40000000f00 */
[----:B------:R-:W-:-:S13]  /*0260*/  ISETP.NE.OR P0, PT, R6, RZ, P0 ;  /* 0x000000ff0600720c */ /* 0x000fda0000705670 */
[----:B------:R-:W-:Y:S05]  /*0270*/  @!P0 BRA `(.L_x_5) ;  /* 0x0000000000148947 */ /* 0x000fea0003800000 */
.L_x_6:
[----:B------:R-:W-:Y:S02]  /*0280*/  VIADD R6, R6, 0x4 ;  /* 0x0000000406067836 */ /* 0x000fe40000000000 */
[----:B------:R-:W-:Y:S02]  /*0290*/  IMAD.MOV.U32 R5, RZ, RZ, R4 ;  /* 0x000000ffff057224 */ /* 0x000fe400078e0004 */
[----:B------:R-:W-:Y:S01]  /*02a0*/  IMAD.MOV.U32 R4, RZ, RZ, -0x4899c828 ;  /* 0xb76637d8ff047424 */ /* 0x000fe200078e00ff */
[----:B------:R-:W-:-:S13]  /*02b0*/  ISETP.NE.AND P0, PT, R6, RZ, PT ;  /* 0x000000ff0600720c */ /* 0x000fda0003f05270 */
[----:B------:R-:W-:Y:S05]  /*02c0*/  @P0 BRA `(.L_x_6) ;  /* 0xfffffffc00ec0947 */ /* 0x000fea000383ffff */
.L_x_5:
[----:B------:R-:W-:-:S13]  /*02d0*/  ISETP.NE.AND P0, PT, R0, RZ, PT ;  /* 0x000000ff0000720c */ /* 0x000fda0003f05270 */
[----:B------:R-:W-:Y:S05]  /*02e0*/  @!P0 BRA `(.L_x_9) ;  /* 0x0000000000188947 */ /* 0x000fea0003800000 */
[----:B------:R-:W-:Y:S01]  /*02f0*/  IADD3 R0, PT, PT, -R0, RZ, RZ ;  /* 0x000000ff00007210 */ /* 0x000fe20007ffe1ff */
[----:B------:R-:W-:-:S07]  /*0300*/  IMAD.MOV.U32 R4, RZ, RZ, -0x31555c60 ;  /* 0xceaaa3a0ff047424 */ /* 0x000fce00078e00ff */
.L_x_10:
[----:B------:R-:W-:Y:S02]  /*0310*/  VIADD R0, R0, 0x1 ;  /* 0x0000000100007836 */ /* 0x000fe40000000000 */
[----:B-----5:R-:W-:-:S03]  /*0320*/  IMAD R5, R5, R4, 0x1c84c8d8 ;  /* 0x1c84c8d805057424 */ /* 0x020fc600078e0204 */
[----:B------:R-:W-:-:S13]  /*0330*/  ISETP.NE.AND P0, PT, R0, RZ, PT ;  /* 0x000000ff0000720c */ /* 0x000fda0003f05270 */
[----:B------:R-:W-:Y:S05]  /*0340*/  @P0 BRA `(.L_x_10) ;  /* 0xfffffffc00f00947 */ /* 0x000fea000383ffff */
.L_x_9:
[----:B-----5:R-:W-:Y:S01]  /*0350*/  STG.E desc[UR4][R2.64], R5 ;  /* 0x0000000502007986 */ /* 0x020fe2000c101904 */
[----:B------:R-:W-:Y:S05]  /*0360*/  EXIT ;  /* 0x000000000000794d */ /* 0x000fea0003800000 */
.L_x_11:
        /* <DEDUP_REMOVED lines=9> */
.L_x_13:


//--------------------- .nv.shared.reserved.0     --------------------------
	.section	.nv.shared.reserved.0,"aw",@nobits
	.weak		__nv_reservedSMEM_offset_0_alias
	.size		__nv_reservedSMEM_offset_0_alias, 0, 64
	.other		__nv_reservedSMEM_offset_0_alias,@"STO_CUDA_RESERVED_SHARED STV_DEFAULT"
__nv_reservedSMEM_offset_0_alias:
	.zero		0
	.zero		64


//--------------------- .nv.constant0._Z14VectorOpsFloatPfii --------------------------
	.section	.nv.constant0._Z14VectorOpsFloatPfii,"a",@progbits
	.sectionflags	@""
	.align	4
.nv.constant0._Z14VectorOpsFloatPfii:
	.zero		912


//--------------------- .nv.constant0._Z12VectorOpsIntPiii --------------------------
	.section	.nv.constant0._Z12VectorOpsIntPiii,"a",@progbits
	.sectionflags	@""
	.align	4
.nv.constant0._Z12VectorOpsIntPiii:
	.zero		912


//--------------------- SYMBOLS --------------------------

	.type		.nv.reservedSmem.offset0,@object
	.size		.nv.reservedSmem.offset0,0x4
